//
// Generated by NVIDIA NVVM Compiler
//
// Compiler Build ID: CL-36424714
// Cuda compilation tools, release 13.0, V13.0.88
// Based on NVVM 20.0.0
//

.version 9.0
.target sm_100
.address_size 64

	// .globl	_Z1ky

.visible .entry _Z1ky(
	.param .u64 _Z1ky_param_0
)
{
	.reg .pred 	%p<2>;
	.reg .b64 	%rd<5>;

	ld.param.u64 	%rd3, [_Z1ky_param_0];
	// begin inline asm
	mov.u64 	%rd2, %clock64;
	// end inline asm
	add.s64 	%rd1, %rd2, %rd3;
$L__BB0_1:
	// begin inline asm
	mov.u64 	%rd4, %clock64;
	// end inline asm
	setp.lt.u64 	%p1, %rd4, %rd1;
	@%p1 bra 	$L__BB0_1;
	ret;

}


// ===== COMPILED SASS (sm_100) =====

	.target	sm_100

	.elftype	@"ET_EXEC"


//--------------------- .note.nv.tkinfo           --------------------------
	.section	.note.nv.tkinfo,"",@"SHT_NOTE"
	.sectionflags	@"SHF_NOTE_NV_TKINFO"
	.tkinfo
        /*0018*/ 	.word	0x00000002
        /*0030*/ 	.string	""
        /*0030*/ 	.string	"ptxas"
        /*0030*/ 	.string	"Cuda compilation tools, release 13.0, V13.0.88"
        /*0030*/ 	.string	"Build cuda_13.0.r13.0/compiler.36424714_0"
        /*0030*/ 	.string	"-arch sm_100 -m 64 "



//--------------------- .note.nv.cuinfo           --------------------------
	.section	.note.nv.cuinfo,"",@"SHT_NOTE"
	.sectionflags	@"SHF_NOTE_NV_CUINFO"
        /*0018*/ 	.short	0x0002
        /*001a*/ 	.short	0x0064
        /*001c*/ 	.short	0x0082
	.zero		2


//--------------------- .nv.info                  --------------------------
	.section	.nv.info,"",@"SHT_CUDA_INFO"
	.align	4


	//----- nvinfo : EIATTR_REGCOUNT
	.align		4
        /*0000*/ 	.byte	0x04, 0x2f
        /*0002*/ 	.short	(.L_1 - .L_0)
	.align		4
.L_0:
        /*0004*/ 	.word	index@(_Z1ky)
        /*0008*/ 	.word	0x0000000a


	//----- nvinfo : EIATTR_FRAME_SIZE
	.align		4
.L_1:
        /*000c*/ 	.byte	0x04, 0x11
        /*000e*/ 	.short	(.L_3 - .L_2)
	.align		4
.L_2:
        /*0010*/ 	.word	index@(_Z1ky)
        /*0014*/ 	.word	0x00000000


	//----- nvinfo : EIATTR_MIN_STACK_SIZE
	.align		4
.L_3:
        /*0018*/ 	.byte	0x04, 0x12
        /*001a*/ 	.short	(.L_5 - .L_4)
	.align		4
.L_4:
        /*001c*/ 	.word	index@(_Z1ky)
        /*0020*/ 	.word	0x00000000
.L_5:


//--------------------- .nv.compat                --------------------------
	.section	.nv.compat,"",@"SHT_CUDA_COMPAT_INFO"
	.align	4
        /*0000*/ 	.byte	0x02, 0x09, 0x00, 0x00, 0x02, 0x02, 0x01, 0x00, 0x02, 0x05, 0x05, 0x00, 0x03, 0x07, 0x01, 0x01
        /*0010*/ 	.byte	0x02, 0x03, 0x00, 0x00, 0x02, 0x06, 0x01, 0x00, 0x04, 0x0b, 0x08, 0x00, 0x09, 0x00, 0x00, 0x00
        /*0020*/ 	.byte	0x00, 0x00, 0x00, 0x00


//--------------------- .nv.info._Z1ky            --------------------------
	.section	.nv.info._Z1ky,"",@"SHT_CUDA_INFO"
	.sectionflags	@""
	.align	4


	//----- nvinfo : EIATTR_CUDA_API_VERSION
	.align		4
        /*0000*/ 	.byte	0x04, 0x37
        /*0002*/ 	.short	(.L_7 - .L_6)
.L_6:
        /*0004*/ 	.word	0x00000082


	//----- nvinfo : EIATTR_KPARAM_INFO
	.align		4
.L_7:
        /*0008*/ 	.byte	0x04, 0x17
        /*000a*/ 	.short	(.L_9 - .L_8)
.L_8:
        /*000c*/ 	.word	0x00000000
        /*0010*/ 	.short	0x0000
        /*0012*/ 	.short	0x0000
        /*0014*/ 	.byte	0x00, 0xf0, 0x21, 0x00


	//----- nvinfo : EIATTR_SPARSE_MMA_MASK
	.align		4
.L_9:
        /*0018*/ 	.byte	0x03, 0x50
        /*001a*/ 	.short	0x0000


	//----- nvinfo : EIATTR_MAXREG_COUNT
	.align		4
        /*001c*/ 	.byte	0x03, 0x1b
        /*001e*/ 	.short	0x00ff


	//----- nvinfo : EIATTR_MERCURY_ISA_VERSION
	.align		4
        /*0020*/ 	.byte	0x03, 0x5f
        /*0022*/ 	.short	0x0101


	//----- nvinfo : EIATTR_VRC_CTA_INIT_COUNT
	.align		4
        /*0024*/ 	.byte	0x02, 0x4a
	.zero		1
	.zero		1


	//----- nvinfo : EIATTR_EXIT_INSTR_OFFSETS
	.align		4
        /*0028*/ 	.byte	0x04, 0x1c
        /*002a*/ 	.short	(.L_11 - .L_10)


	//   ....[0]....
.L_10:
        /*002c*/ 	.word	0x00000090


	//----- nvinfo : EIATTR_CBANK_PARAM_SIZE
	.align		4
.L_11:
        /*0030*/ 	.byte	0x03, 0x19
        /*0032*/ 	.short	0x0008


	//----- nvinfo : EIATTR_PARAM_CBANK
	.align		4
        /*0034*/ 	.byte	0x04, 0x0a
        /*0036*/ 	.short	(.L_13 - .L_12)
	.align		4
.L_12:
        /*0038*/ 	.word	index@(.nv.constant0._Z1ky)
        /*003c*/ 	.short	0x0380
        /*003e*/ 	.short	0x0008


	//----- nvinfo : EIATTR_SW_WAR
	.align		4
.L_13:
        /*0040*/ 	.byte	0x04, 0x36
        /*0042*/ 	.short	(.L_15 - .L_14)
.L_14:
        /*0044*/ 	.word	0x00000008
.L_15:


//--------------------- .nv.callgraph             --------------------------
	.section	.nv.callgraph,"",@"SHT_CUDA_CALLGRAPH"
	.align	4
	.sectionentsize	8
	.align		4
        /*0000*/ 	.word	0x00000000
	.align		4
        /*0004*/ 	.word	0xffffffff
	.align		4
        /*0008*/ 	.word	0x00000000
	.align		4
        /*000c*/ 	.word	0xfffffffe
	.align		4
        /*0010*/ 	.word	0x00000000
	.align		4
        /*0014*/ 	.word	0xfffffffd
	.align		4
        /*0018*/ 	.word	0x00000000
	.align		4
        /*001c*/ 	.word	0xfffffffc


//--------------------- .text._Z1ky               --------------------------
	.section	.text._Z1ky,"ax",@progbits
	.align	128
        .global         _Z1ky
        .type           _Z1ky,@function
        .size           _Z1ky,(.L_x_2 - _Z1ky)
        .other          _Z1ky,@"STO_CUDA_ENTRY STV_DEFAULT"
_Z1ky:
.text._Z1ky:
[----:B------:R-:W-:Y:S01]  /*0000*/  LDC R1, c[0x0][0x37c] ;  /* 0x0000df00ff017b82 */ /* 0x000fe20000000800 */
[----:B------:R-:W-:Y:S01]  /*0010*/  CS2R R2, SR_CLOCKLO ;  /* 0x0000000000027805 */ /* 0x000fe20000015000 */
[----:B------:R-:W0:Y:S05]  /*0020*/  LDCU.64 UR4, c[0x0][0x380] ;  /* 0x00007000ff0477ac */ /* 0x000e2a0008000a00 */
[----:B0-----:R-:W-:-:S04]  /*0030*/  IADD3 R5, P0, PT, R2, UR4, RZ ;  /* 0x0000000402057c10 */ /* 0x001fc8000ff1e0ff */
[----:B------:R-:W-:-:S09]  /*0040*/  IADD3.X R7, PT, PT, R3, UR5, RZ, P0, !PT ;  /* 0x0000000503077c10 */ /* 0x000fd200087fe4ff */
.L_x_0:
[----:B------:R-:W-:-:S06]  /*0050*/  CS2R R2, SR_CLOCKLO ;  /* 0x0000000000027805 */ /* 0x000fcc0000015000 */
[----:B------:R-:W-:-:S04]  /*0060*/  ISETP.GE.U32.AND P0, PT, R2, R5, PT ;  /* 0x000000050200720c */ /* 0x000fc80003f06070 */
[----:B------:R-:W-:-:S13]  /*0070*/  ISETP.GE.U32.AND.EX P0, PT, R3, R7, PT, P0 ;  /* 0x000000070300720c */ /* 0x000fda0003f06100 */
[----:B------:R-:W-:Y:S05]  /*0080*/  @!P0 BRA `(.L_x_0) ;  /* 0xfffffffc00f08947 */ /* 0x000fea000383ffff */
[----:B------:R-:W-:Y:S05]  /*0090*/  EXIT ;  /* 0x000000000000794d */ /* 0x000fea0003800000 */
.L_x_1:
[----:B------:R-:W-:-:S00]  /*00a0*/  BRA `(.L_x_1) ;  /* 0xfffffffc00fc7947 */ /* 0x000fc0000383ffff */
[----:B------:R-:W-:-:S00]  /*00b0*/  NOP ;  /* 0x0000000000007918 */ /* 0x000fc00000000000 */
        /* <DEDUP_REMOVED lines=12> */
.L_x_2:


//--------------------- .nv.shared.reserved.0     --------------------------
	.section	.nv.shared.reserved.0,"aw",@nobits
	.weak		__nv_reservedSMEM_offset_0_alias
	.size		__nv_reservedSMEM_offset_0_alias, 0, 64
	.other		__nv_reservedSMEM_offset_0_alias,@"STO_CUDA_RESERVED_SHARED STV_DEFAULT"
__nv_reservedSMEM_offset_0_alias:
	.zero		0
	.zero		64


//--------------------- .nv.constant0._Z1ky       --------------------------
	.section	.nv.constant0._Z1ky,"a",@progbits
	.sectionflags	@""
	.align	4
.nv.constant0._Z1ky:
	.zero		904


//--------------------- SYMBOLS --------------------------

	.type		.nv.reservedSmem.offset0,@object
	.size		.nv.reservedSmem.offset0,0x4
